//
// Generated by NVIDIA NVVM Compiler
//
// Compiler Build ID: CL-36424714
// Cuda compilation tools, release 13.0, V13.0.88
// Based on NVVM 20.0.0
//

.version 9.0
.target sm_100
.address_size 64

	// .globl	calculate_forces

.visible .entry calculate_forces(
	.param .u64 .ptr .align 1 calculate_forces_param_0,
	.param .u64 .ptr .align 1 calculate_forces_param_1,
	.param .u32 calculate_forces_param_2
)
{
	.reg .pred 	%p<8>;
	.reg .b32 	%r<16>;
	.reg .b32 	%f<179>;
	.reg .b64 	%rd<17>;
	.reg .b64 	%fd<15>;

	ld.param.u64 	%rd6, [calculate_forces_param_0];
	ld.param.u64 	%rd7, [calculate_forces_param_1];
	ld.param.u32 	%r9, [calculate_forces_param_2];
	cvta.to.global.u64 	%rd8, %rd7;
	cvta.to.global.u64 	%rd1, %rd6;
	mov.u32 	%r10, %ctaid.x;
	mul.wide.u32 	%rd9, %r10, 16;
	add.s64 	%rd10, %rd1, %rd9;
	.pragma "used_bytes_mask 4095";
	ld.global.v4.f32 	{%f1, %f2, %f3, %f34}, [%rd10];
	mul.wide.u32 	%rd11, %r10, 12;
	add.s64 	%rd2, %rd8, %rd11;
	ld.global.f32 	%f178, [%rd2];
	ld.global.f32 	%f177, [%rd2+4];
	ld.global.f32 	%f176, [%rd2+8];
	setp.lt.s32 	%p1, %r9, 1;
	@%p1 bra 	$L__BB0_9;
	and.b32  	%r1, %r9, 3;
	setp.lt.u32 	%p2, %r9, 4;
	mov.b32 	%r15, 0;
	@%p2 bra 	$L__BB0_4;
	and.b32  	%r15, %r9, 2147483644;
	neg.s32 	%r13, %r15;
	add.s64 	%rd16, %rd1, 32;
$L__BB0_3:
	.pragma "nounroll";
	ld.global.v4.f32 	{%f36, %f37, %f38, %f39}, [%rd16+-32];
	sub.f32 	%f40, %f36, %f1;
	sub.f32 	%f41, %f37, %f2;
	sub.f32 	%f42, %f38, %f3;
	mul.f32 	%f43, %f41, %f41;
	fma.rn.f32 	%f44, %f40, %f40, %f43;
	fma.rn.f32 	%f45, %f42, %f42, %f44;
	cvt.f64.f32 	%fd1, %f45;
	add.f64 	%fd2, %fd1, 0d3DDB7CDFD9D7BDBB;
	cvt.rn.f32.f64 	%f46, %fd2;
	mul.f32 	%f47, %f46, %f46;
	mul.f32 	%f48, %f47, %f46;
	sqrt.rn.f32 	%f49, %f48;
	rcp.rn.f32 	%f50, %f49;
	mul.f32 	%f51, %f39, %f50;
	fma.rn.f32 	%f52, %f40, %f51, %f178;
	fma.rn.f32 	%f53, %f41, %f51, %f177;
	fma.rn.f32 	%f54, %f42, %f51, %f176;
	ld.global.v4.f32 	{%f55, %f56, %f57, %f58}, [%rd16+-16];
	sub.f32 	%f59, %f55, %f1;
	sub.f32 	%f60, %f56, %f2;
	sub.f32 	%f61, %f57, %f3;
	mul.f32 	%f62, %f60, %f60;
	fma.rn.f32 	%f63, %f59, %f59, %f62;
	fma.rn.f32 	%f64, %f61, %f61, %f63;
	cvt.f64.f32 	%fd3, %f64;
	add.f64 	%fd4, %fd3, 0d3DDB7CDFD9D7BDBB;
	cvt.rn.f32.f64 	%f65, %fd4;
	mul.f32 	%f66, %f65, %f65;
	mul.f32 	%f67, %f66, %f65;
	sqrt.rn.f32 	%f68, %f67;
	rcp.rn.f32 	%f69, %f68;
	mul.f32 	%f70, %f58, %f69;
	fma.rn.f32 	%f71, %f59, %f70, %f52;
	fma.rn.f32 	%f72, %f60, %f70, %f53;
	fma.rn.f32 	%f73, %f61, %f70, %f54;
	ld.global.v4.f32 	{%f74, %f75, %f76, %f77}, [%rd16];
	sub.f32 	%f78, %f74, %f1;
	sub.f32 	%f79, %f75, %f2;
	sub.f32 	%f80, %f76, %f3;
	mul.f32 	%f81, %f79, %f79;
	fma.rn.f32 	%f82, %f78, %f78, %f81;
	fma.rn.f32 	%f83, %f80, %f80, %f82;
	cvt.f64.f32 	%fd5, %f83;
	add.f64 	%fd6, %fd5, 0d3DDB7CDFD9D7BDBB;
	cvt.rn.f32.f64 	%f84, %fd6;
	mul.f32 	%f85, %f84, %f84;
	mul.f32 	%f86, %f85, %f84;
	sqrt.rn.f32 	%f87, %f86;
	rcp.rn.f32 	%f88, %f87;
	mul.f32 	%f89, %f77, %f88;
	fma.rn.f32 	%f90, %f78, %f89, %f71;
	fma.rn.f32 	%f91, %f79, %f89, %f72;
	fma.rn.f32 	%f92, %f80, %f89, %f73;
	ld.global.v4.f32 	{%f93, %f94, %f95, %f96}, [%rd16+16];
	sub.f32 	%f97, %f93, %f1;
	sub.f32 	%f98, %f94, %f2;
	sub.f32 	%f99, %f95, %f3;
	mul.f32 	%f100, %f98, %f98;
	fma.rn.f32 	%f101, %f97, %f97, %f100;
	fma.rn.f32 	%f102, %f99, %f99, %f101;
	cvt.f64.f32 	%fd7, %f102;
	add.f64 	%fd8, %fd7, 0d3DDB7CDFD9D7BDBB;
	cvt.rn.f32.f64 	%f103, %fd8;
	mul.f32 	%f104, %f103, %f103;
	mul.f32 	%f105, %f104, %f103;
	sqrt.rn.f32 	%f106, %f105;
	rcp.rn.f32 	%f107, %f106;
	mul.f32 	%f108, %f96, %f107;
	fma.rn.f32 	%f178, %f97, %f108, %f90;
	fma.rn.f32 	%f177, %f98, %f108, %f91;
	fma.rn.f32 	%f176, %f99, %f108, %f92;
	add.s32 	%r13, %r13, 4;
	add.s64 	%rd16, %rd16, 64;
	setp.ne.s32 	%p3, %r13, 0;
	@%p3 bra 	$L__BB0_3;
$L__BB0_4:
	setp.eq.s32 	%p4, %r1, 0;
	@%p4 bra 	$L__BB0_9;
	setp.eq.s32 	%p5, %r1, 1;
	@%p5 bra 	$L__BB0_7;
	mul.wide.u32 	%rd12, %r15, 16;
	add.s64 	%rd13, %rd1, %rd12;
	ld.global.v4.f32 	{%f110, %f111, %f112, %f113}, [%rd13];
	sub.f32 	%f114, %f110, %f1;
	sub.f32 	%f115, %f111, %f2;
	sub.f32 	%f116, %f112, %f3;
	mul.f32 	%f117, %f115, %f115;
	fma.rn.f32 	%f118, %f114, %f114, %f117;
	fma.rn.f32 	%f119, %f116, %f116, %f118;
	cvt.f64.f32 	%fd9, %f119;
	add.f64 	%fd10, %fd9, 0d3DDB7CDFD9D7BDBB;
	cvt.rn.f32.f64 	%f120, %fd10;
	mul.f32 	%f121, %f120, %f120;
	mul.f32 	%f122, %f121, %f120;
	sqrt.rn.f32 	%f123, %f122;
	rcp.rn.f32 	%f124, %f123;
	mul.f32 	%f125, %f113, %f124;
	fma.rn.f32 	%f126, %f114, %f125, %f178;
	fma.rn.f32 	%f127, %f115, %f125, %f177;
	fma.rn.f32 	%f128, %f116, %f125, %f176;
	ld.global.v4.f32 	{%f129, %f130, %f131, %f132}, [%rd13+16];
	sub.f32 	%f133, %f129, %f1;
	sub.f32 	%f134, %f130, %f2;
	sub.f32 	%f135, %f131, %f3;
	mul.f32 	%f136, %f134, %f134;
	fma.rn.f32 	%f137, %f133, %f133, %f136;
	fma.rn.f32 	%f138, %f135, %f135, %f137;
	cvt.f64.f32 	%fd11, %f138;
	add.f64 	%fd12, %fd11, 0d3DDB7CDFD9D7BDBB;
	cvt.rn.f32.f64 	%f139, %fd12;
	mul.f32 	%f140, %f139, %f139;
	mul.f32 	%f141, %f140, %f139;
	sqrt.rn.f32 	%f142, %f141;
	rcp.rn.f32 	%f143, %f142;
	mul.f32 	%f144, %f132, %f143;
	fma.rn.f32 	%f178, %f133, %f144, %f126;
	fma.rn.f32 	%f177, %f134, %f144, %f127;
	fma.rn.f32 	%f176, %f135, %f144, %f128;
	add.s32 	%r15, %r15, 2;
$L__BB0_7:
	and.b32  	%r12, %r9, 1;
	setp.eq.b32 	%p6, %r12, 1;
	not.pred 	%p7, %p6;
	@%p7 bra 	$L__BB0_9;
	mul.wide.u32 	%rd14, %r15, 16;
	add.s64 	%rd15, %rd1, %rd14;
	ld.global.v4.f32 	{%f145, %f146, %f147, %f148}, [%rd15];
	sub.f32 	%f149, %f145, %f1;
	sub.f32 	%f150, %f146, %f2;
	sub.f32 	%f151, %f147, %f3;
	mul.f32 	%f152, %f150, %f150;
	fma.rn.f32 	%f153, %f149, %f149, %f152;
	fma.rn.f32 	%f154, %f151, %f151, %f153;
	cvt.f64.f32 	%fd13, %f154;
	add.f64 	%fd14, %fd13, 0d3DDB7CDFD9D7BDBB;
	cvt.rn.f32.f64 	%f155, %fd14;
	mul.f32 	%f156, %f155, %f155;
	mul.f32 	%f157, %f156, %f155;
	sqrt.rn.f32 	%f158, %f157;
	rcp.rn.f32 	%f159, %f158;
	mul.f32 	%f160, %f148, %f159;
	fma.rn.f32 	%f178, %f149, %f160, %f178;
	fma.rn.f32 	%f177, %f150, %f160, %f177;
	fma.rn.f32 	%f176, %f151, %f160, %f176;
$L__BB0_9:
	st.global.f32 	[%rd2], %f178;
	st.global.f32 	[%rd2+4], %f177;
	st.global.f32 	[%rd2+8], %f176;
	ret;

}


// ===== COMPILED SASS (sm_100) =====

	.target	sm_100

	.elftype	@"ET_EXEC"


//--------------------- .note.nv.tkinfo           --------------------------
	.section	.note.nv.tkinfo,"",@"SHT_NOTE"
	.sectionflags	@"SHF_NOTE_NV_TKINFO"
	.tkinfo
        /*0018*/ 	.word	0x00000002
        /*0030*/ 	.string	""
        /*0030*/ 	.string	"ptxas"
        /*0030*/ 	.string	"Cuda compilation tools, release 13.0, V13.0.88"
        /*0030*/ 	.string	"Build cuda_13.0.r13.0/compiler.36424714_0"
        /*0030*/ 	.string	"-arch sm_100 -m 64 "



//--------------------- .note.nv.cuinfo           --------------------------
	.section	.note.nv.cuinfo,"",@"SHT_NOTE"
	.sectionflags	@"SHF_NOTE_NV_CUINFO"
        /*0018*/ 	.short	0x0002
        /*001a*/ 	.short	0x0064
        /*001c*/ 	.short	0x0082
	.zero		2


//--------------------- .nv.info                  --------------------------
	.section	.nv.info,"",@"SHT_CUDA_INFO"
	.align	4


	//----- nvinfo : EIATTR_REGCOUNT
	.align		4
        /*0000*/ 	.byte	0x04, 0x2f
        /*0002*/ 	.short	(.L_1 - .L_0)
	.align		4
.L_0:
        /*0004*/ 	.word	index@(calculate_forces)
        /*0008*/ 	.word	0x00000020


	//----- nvinfo : EIATTR_FRAME_SIZE
	.align		4
.L_1:
        /*000c*/ 	.byte	0x04, 0x11
        /*000e*/ 	.short	(.L_3 - .L_2)
	.align		4
.L_2:
        /*0010*/ 	.word	index@($__internal_1_$__cuda_sm20_sqrt_rn_f32_slowpath)
        /*0014*/ 	.word	0x00000000


	//----- nvinfo : EIATTR_FRAME_SIZE
	.align		4
.L_3:
        /*0018*/ 	.byte	0x04, 0x11
        /*001a*/ 	.short	(.L_5 - .L_4)
	.align		4
.L_4:
        /*001c*/ 	.word	index@($__internal_0_$__cuda_sm20_rcp_rn_f32_slowpath)
        /*0020*/ 	.word	0x00000000


	//----- nvinfo : EIATTR_FRAME_SIZE
	.align		4
.L_5:
        /*0024*/ 	.byte	0x04, 0x11
        /*0026*/ 	.short	(.L_7 - .L_6)
	.align		4
.L_6:
        /*0028*/ 	.word	index@(calculate_forces)
        /*002c*/ 	.word	0x00000000


	//----- nvinfo : EIATTR_MIN_STACK_SIZE
	.align		4
.L_7:
        /*0030*/ 	.byte	0x04, 0x12
        /*0032*/ 	.short	(.L_9 - .L_8)
	.align		4
.L_8:
        /*0034*/ 	.word	index@(calculate_forces)
        /*0038*/ 	.word	0x00000000
.L_9:


//--------------------- .nv.compat                --------------------------
	.section	.nv.compat,"",@"SHT_CUDA_COMPAT_INFO"
	.align	4
        /*0000*/ 	.byte	0x02, 0x09, 0x00, 0x00, 0x02, 0x02, 0x01, 0x00, 0x02, 0x05, 0x05, 0x00, 0x03, 0x07, 0x01, 0x01
        /*0010*/ 	.byte	0x02, 0x03, 0x00, 0x00, 0x02, 0x06, 0x01, 0x00, 0x04, 0x0b, 0x08, 0x00, 0x01, 0x00, 0x00, 0x00
        /*0020*/ 	.byte	0x00, 0x00, 0x00, 0x00


//--------------------- .nv.info.calculate_forces --------------------------
	.section	.nv.info.calculate_forces,"",@"SHT_CUDA_INFO"
	.sectionflags	@""
	.align	4


	//----- nvinfo : EIATTR_CUDA_API_VERSION
	.align		4
        /*0000*/ 	.byte	0x04, 0x37
        /*0002*/ 	.short	(.L_11 - .L_10)
.L_10:
        /*0004*/ 	.word	0x00000082


	//----- nvinfo : EIATTR_KPARAM_INFO
	.align		4
.L_11:
        /*0008*/ 	.byte	0x04, 0x17
        /*000a*/ 	.short	(.L_13 - .L_12)
.L_12:
        /*000c*/ 	.word	0x00000000
        /*0010*/ 	.short	0x0002
        /*0012*/ 	.short	0x0010
        /*0014*/ 	.byte	0x00, 0xf0, 0x11, 0x00


	//----- nvinfo : EIATTR_KPARAM_INFO
	.align		4
.L_13:
        /*0018*/ 	.byte	0x04, 0x17
        /*001a*/ 	.short	(.L_15 - .L_14)
.L_14:
        /*001c*/ 	.word	0x00000000
        /*0020*/ 	.short	0x0001
        /*0022*/ 	.short	0x0008
        /*0024*/ 	.byte	0x00, 0xf5, 0x21, 0x00


	//----- nvinfo : EIATTR_KPARAM_INFO
	.align		4
.L_15:
        /*0028*/ 	.byte	0x04, 0x17
        /*002a*/ 	.short	(.L_17 - .L_16)
.L_16:
        /*002c*/ 	.word	0x00000000
        /*0030*/ 	.short	0x0000
        /*0032*/ 	.short	0x0000
        /*0034*/ 	.byte	0x00, 0xf5, 0x21, 0x00


	//----- nvinfo : EIATTR_SPARSE_MMA_MASK
	.align		4
.L_17:
        /*0038*/ 	.byte	0x03, 0x50
        /*003a*/ 	.short	0x0000


	//----- nvinfo : EIATTR_MAXREG_COUNT
	.align		4
        /*003c*/ 	.byte	0x03, 0x1b
        /*003e*/ 	.short	0x00ff


	//----- nvinfo : EIATTR_MERCURY_ISA_VERSION
	.align		4
        /*0040*/ 	.byte	0x03, 0x5f
        /*0042*/ 	.short	0x0101


	//----- nvinfo : EIATTR_UNUSED_LOAD_BYTE_OFFSET
	.align		4
        /*0044*/ 	.byte	0x04, 0x44
        /*0046*/ 	.short	(.L_19 - .L_18)


	//   ....[0]....
.L_18:
        /*0048*/ 	.word	0x000000d0
        /*004c*/ 	.word	0x00000fff


	//----- nvinfo : EIATTR_VRC_CTA_INIT_COUNT
	.align		4
.L_19:
        /*0050*/ 	.byte	0x02, 0x4a
	.zero		1
	.zero		1


	//----- nvinfo : EIATTR_EXIT_INSTR_OFFSETS
	.align		4
        /*0054*/ 	.byte	0x04, 0x1c
        /*0056*/ 	.short	(.L_21 - .L_20)


	//   ....[0]....
.L_20:
        /*0058*/ 	.word	0x00001520


	//----- nvinfo : EIATTR_CRS_STACK_SIZE
	.align		4
.L_21:
        /*005c*/ 	.byte	0x04, 0x1e
        /*005e*/ 	.short	(.L_23 - .L_22)
.L_22:
        /*0060*/ 	.word	0x00000000


	//----- nvinfo : EIATTR_CBANK_PARAM_SIZE
	.align		4
.L_23:
        /*0064*/ 	.byte	0x03, 0x19
        /*0066*/ 	.short	0x0014


	//----- nvinfo : EIATTR_PARAM_CBANK
	.align		4
        /*0068*/ 	.byte	0x04, 0x0a
        /*006a*/ 	.short	(.L_25 - .L_24)
	.align		4
.L_24:
        /*006c*/ 	.word	index@(.nv.constant0.calculate_forces)
        /*0070*/ 	.short	0x0380
        /*0072*/ 	.short	0x0014


	//----- nvinfo : EIATTR_SW_WAR
	.align		4
.L_25:
        /*0074*/ 	.byte	0x04, 0x36
        /*0076*/ 	.short	(.L_27 - .L_26)
.L_26:
        /*0078*/ 	.word	0x00000008
.L_27:


//--------------------- .nv.callgraph             --------------------------
	.section	.nv.callgraph,"",@"SHT_CUDA_CALLGRAPH"
	.align	4
	.sectionentsize	8
	.align		4
        /*0000*/ 	.word	0x00000000
	.align		4
        /*0004*/ 	.word	0xffffffff
	.align		4
        /*0008*/ 	.word	0x00000000
	.align		4
        /*000c*/ 	.word	0xfffffffe
	.align		4
        /*0010*/ 	.word	0x00000000
	.align		4
        /*0014*/ 	.word	0xfffffffd
	.align		4
        /*0018*/ 	.word	0x00000000
	.align		4
        /*001c*/ 	.word	0xfffffffc


//--------------------- .text.calculate_forces    --------------------------
	.section	.text.calculate_forces,"ax",@progbits
	.align	128
        .global         calculate_forces
        .type           calculate_forces,@function
        .size           calculate_forces,(.L_x_38 - calculate_forces)
        .other          calculate_forces,@"STO_CUDA_ENTRY STV_DEFAULT"
calculate_forces:
.text.calculate_forces:
[----:B------:R-:W-:Y:S01]  /*0000*/  LDC R1, c[0x0][0x37c] ;  /* 0x0000df00ff017b82 */ /* 0x000fe20000000800 */
[----:B------:R-:W0:Y:S07]  /*0010*/  S2R R7, SR_CTAID.X ;  /* 0x0000000000077919 */ /* 0x000e2e0000002500 */
[----:B------:R-:W0:Y:S01]  /*0020*/  LDC.64 R2, c[0x0][0x388] ;  /* 0x0000e200ff027b82 */ /* 0x000e220000000a00 */
[----:B------:R-:W1:Y:S01]  /*0030*/  LDCU.64 UR10, c[0x0][0x358] ;  /* 0x00006b00ff0a77ac */ /* 0x000e620008000a00 */
[----:B------:R-:W2:Y:S06]  /*0040*/  LDCU UR4, c[0x0][0x390] ;  /* 0x00007200ff0477ac */ /* 0x000eac0008000800 */
[----:B------:R-:W3:Y:S01]  /*0050*/  LDC.64 R4, c[0x0][0x380] ;  /* 0x0000e000ff047b82 */ /* 0x000ee20000000a00 */
[----:B0-----:R-:W-:-:S05]  /*0060*/  IMAD.WIDE.U32 R2, R7, 0xc, R2 ;  /* 0x0000000c07027825 */ /* 0x001fca00078e0002 */
[----:B-1----:R0:W5:Y:S04]  /*0070*/  LDG.E R21, desc[UR10][R2.64] ;  /* 0x0000000a02157981 */ /* 0x002168000c1e1900 */
[----:B------:R0:W5:Y:S04]  /*0080*/  LDG.E R19, desc[UR10][R2.64+0x4] ;  /* 0x0000040a02137981 */ /* 0x000168000c1e1900 */
[----:B------:R0:W5:Y:S01]  /*0090*/  LDG.E R17, desc[UR10][R2.64+0x8] ;  /* 0x0000080a02117981 */ /* 0x000162000c1e1900 */
[----:B--2---:R-:W-:Y:S01]  /*00a0*/  UISETP.GE.AND UP0, UPT, UR4, 0x1, UPT ;  /* 0x000000010400788c */ /* 0x004fe2000bf06270 */
[----:B---3--:R-:W-:-:S08]  /*00b0*/  IMAD.WIDE.U32 R4, R7, 0x10, R4 ;  /* 0x0000001007047825 */ /* 0x008fd000078e0004 */
[----:B0-----:R-:W-:Y:S05]  /*00c0*/  BRA.U !UP0, `(.L_x_0) ;  /* 0x0000001508087547 */ /* 0x001fea000b800000 */
[----:B------:R-:W5:Y:S01]  /*00d0*/  LDG.E.128 R4, desc[UR10][R4.64] ;  /* 0x0000000a04047981 */ /* 0x000f62000c1e1d00 */
[----:B------:R-:W-:Y:S01]  /*00e0*/  UISETP.GE.U32.AND UP0, UPT, UR4, 0x4, UPT ;  /* 0x000000040400788c */ /* 0x000fe2000bf06070 */
[----:B------:R-:W-:Y:S01]  /*00f0*/  HFMA2 R16, -RZ, RZ, 0, 0 ;  /* 0x00000000ff107431 */ /* 0x000fe200000001ff */
[----:B------:R-:W-:-:S07]  /*0100*/  ULOP3.LUT UR8, UR4, 0x3, URZ, 0xc0, !UPT ;  /* 0x0000000304087892 */ /* 0x000fce000f8ec0ff */
[----:B------:R-:W-:Y:S05]  /*0110*/  BRA.U !UP0, `(.L_x_1) ;  /* 0x0000000908d07547 */ /* 0x000fea000b800000 */
[----:B------:R-:W0:Y:S01]  /*0120*/  LDCU.64 UR6, c[0x0][0x380] ;  /* 0x00007000ff0677ac */ /* 0x000e220008000a00 */
[----:B------:R-:W-:-:S06]  /*0130*/  ULOP3.LUT UR4, UR4, 0x7ffffffc, URZ, 0xc0, !UPT ;  /* 0x7ffffffc04047892 */ /* 0x000fcc000f8ec0ff */
[----:B------:R-:W-:Y:S01]  /*0140*/  MOV R16, UR4 ;  /* 0x0000000400107c02 */ /* 0x000fe20008000f00 */
[----:B0-----:R-:W-:-:S04]  /*0150*/  UIADD3 UR5, UP0, UPT, UR6, 0x20, URZ ;  /* 0x0000002006057890 */ /* 0x001fc8000ff1e0ff */
[----:B------:R-:W-:Y:S02]  /*0160*/  UIADD3.X UR6, UPT, UPT, URZ, UR7, URZ, UP0, !UPT ;  /* 0x00000007ff067290 */ /* 0x000fe400087fe4ff */
[----:B------:R-:W-:Y:S01]  /*0170*/  MOV R28, UR5 ;  /* 0x00000005001c7c02 */ /* 0x000fe20008000f00 */
[----:B------:R-:W-:-:S03]  /*0180*/  UIADD3 UR7, UPT, UPT, -UR4, URZ, URZ ;  /* 0x000000ff04077290 */ /* 0x000fc6000fffe1ff */
[----:B------:R-:W-:-:S09]  /*0190*/  MOV R29, UR6 ;  /* 0x00000006001d7c02 */ /* 0x000fd20008000f00 */
.L_x_18:
[----:B------:R-:W2:Y:S01]  /*01a0*/  LDG.E.128 R8, desc[UR10][R28.64+-0x20] ;  /* 0xffffe00a1c087981 */ /* 0x000ea2000c1e1d00 */
[----:B------:R-:W-:Y:S01]  /*01b0*/  UMOV UR4, 0xd9d7bdbb ;  /* 0xd9d7bdbb00047882 */ /* 0x000fe20000000000 */
[----:B------:R-:W-:Y:S01]  /*01c0*/  UMOV UR5, 0x3ddb7cdf ;  /* 0x3ddb7cdf00057882 */ /* 0x000fe20000000000 */
[----:B--2--5:R-:W-:Y:S01]  /*01d0*/  FADD R18, -R5, R9 ;  /* 0x0000000905127221 */ /* 0x024fe20000000100 */
[----:B------:R-:W-:Y:S01]  /*01e0*/  FADD R22, -R4, R8 ;  /* 0x0000000804167221 */ /* 0x000fe20000000100 */
[----:B------:R-:W-:Y:S02]  /*01f0*/  FADD R26, -R6, R10 ;  /* 0x0000000a061a7221 */ /* 0x000fe40000000100 */
[----:B------:R-:W-:-:S04]  /*0200*/  FMUL R7, R18, R18 ;  /* 0x0000001212077220 */ /* 0x000fc80000400000 */
[----:B------:R-:W-:-:S04]  /*0210*/  FFMA R7, R22, R22, R7 ;  /* 0x0000001616077223 */ /* 0x000fc80000000007 */
[----:B------:R-:W-:-:S04]  /*0220*/  FFMA R7, R26, R26, R7 ;  /* 0x0000001a1a077223 */ /* 0x000fc80000000007 */
[----:B------:R-:W0:Y:S02]  /*0230*/  F2F.F64.F32 R8, R7 ;  /* 0x0000000700087310 */ /* 0x000e240000201800 */
[----:B0-----:R-:W-:-:S10]  /*0240*/  DADD R8, R8, UR4 ;  /* 0x0000000408087e29 */ /* 0x001fd40008000000 */
[----:B------:R-:W0:Y:S02]  /*0250*/  F2F.F32.F64 R8, R8 ;  /* 0x0000000800087310 */ /* 0x000e240000301000 */
[----:B0-----:R-:W-:-:S04]  /*0260*/  FMUL R13, R8, R8 ;  /* 0x00000008080d7220 */ /* 0x001fc80000400000 */
[----:B------:R-:W-:-:S04]  /*0270*/  FMUL R10, R8, R13 ;  /* 0x0000000d080a7220 */ /* 0x000fc80000400000 */
[----:B------:R0:W1:Y:S01]  /*0280*/  MUFU.RSQ R13, R10 ;  /* 0x0000000a000d7308 */ /* 0x0000620000001400 */
[----:B------:R-:W-:-:S04]  /*0290*/  IADD3 R0, PT, PT, R10, -0xd000000, RZ ;  /* 0xf30000000a007810 */ /* 0x000fc80007ffe0ff */
[----:B------:R-:W-:-:S13]  /*02a0*/  ISETP.GT.U32.AND P0, PT, R0, 0x727fffff, PT ;  /* 0x727fffff0000780c */ /* 0x000fda0003f04070 */
[----:B01----:R-:W-:Y:S05]  /*02b0*/  @!P0 BRA `(.L_x_2) ;  /* 0x0000000000108947 */ /* 0x003fea0003800000 */
[----:B------:R-:W-:-:S07]  /*02c0*/  MOV R0, 0x2e0 ;  /* 0x000002e000007802 */ /* 0x000fce0000000f00 */
[----:B------:R-:W-:Y:S05]  /*02d0*/  CALL.REL.NOINC `($__internal_1_$__cuda_sm20_sqrt_rn_f32_slowpath) ;  /* 0x0000001400607944 */ /* 0x000fea0003c00000 */
[----:B------:R-:W-:Y:S01]  /*02e0*/  MOV R0, R7 ;  /* 0x0000000700007202 */ /* 0x000fe20000000f00 */
[----:B------:R-:W-:Y:S06]  /*02f0*/  BRA `(.L_x_3) ;  /* 0x0000000000107947 */ /* 0x000fec0003800000 */
.L_x_2:
[----:B------:R-:W-:Y:S01]  /*0300*/  FMUL.FTZ R0, R10, R13 ;  /* 0x0000000d0a007220 */ /* 0x000fe20000410000 */
[----:B------:R-:W-:-:S03]  /*0310*/  FMUL.FTZ R8, R13, 0.5 ;  /* 0x3f0000000d087820 */ /* 0x000fc60000410000 */
[----:B------:R-:W-:-:S04]  /*0320*/  FFMA R7, -R0, R0, R10 ;  /* 0x0000000000077223 */ /* 0x000fc8000000010a */
[----:B------:R-:W-:-:S07]  /*0330*/  FFMA R0, R7, R8, R0 ;  /* 0x0000000807007223 */ /* 0x000fce0000000000 */
.L_x_3:
[----:B------:R-:W-:-:S04]  /*0340*/  IADD3 R7, PT, PT, R0, 0x1800000, RZ ;  /* 0x0180000000077810 */ /* 0x000fc80007ffe0ff */
[----:B------:R-:W-:-:S04]  /*0350*/  LOP3.LUT R7, R7, 0x7f800000, RZ, 0xc0, !PT ;  /* 0x7f80000007077812 */ /* 0x000fc800078ec0ff */
[----:B------:R-:W-:-:S13]  /*0360*/  ISETP.GT.U32.AND P0, PT, R7, 0x1ffffff, PT ;  /* 0x01ffffff0700780c */ /* 0x000fda0003f04070 */
[----:B------:R-:W-:Y:S05]  /*0370*/  @P0 BRA `(.L_x_4) ;  /* 0x00000000000c0947 */ /* 0x000fea0003800000 */
[----:B------:R-:W-:-:S07]  /*0380*/  MOV R8, 0x3a0 ;  /* 0x000003a000087802 */ /* 0x000fce0000000f00 */
[----:B------:R-:W-:Y:S05]  /*0390*/  CALL.REL.NOINC `($__internal_0_$__cuda_sm20_rcp_rn_f32_slowpath) ;  /* 0x0000001000647944 */ /* 0x000fea0003c00000 */
[----:B------:R-:W-:Y:S05]  /*03a0*/  BRA `(.L_x_5) ;  /* 0x0000000000107947 */ /* 0x000fea0003800000 */
.L_x_4:
[----:B------:R-:W0:Y:S02]  /*03b0*/  MUFU.RCP R7, R0 ;  /* 0x0000000000077308 */ /* 0x000e240000001000 */
[----:B0-----:R-:W-:-:S04]  /*03c0*/  FFMA R8, R7, R0, -1 ;  /* 0xbf80000007087423 */ /* 0x001fc80000000000 */
[----:B------:R-:W-:-:S04]  /*03d0*/  FADD.FTZ R8, -R8, -RZ ;  /* 0x800000ff08087221 */ /* 0x000fc80000010100 */
[----:B------:R-:W-:-:S07]  /*03e0*/  FFMA R7, R7, R8, R7 ;  /* 0x0000000807077223 */ /* 0x000fce0000000007 */
.L_x_5:
[----:B------:R-:W2:Y:S01]  /*03f0*/  LDG.E.128 R12, desc[UR10][R28.64+-0x10] ;  /* 0xfffff00a1c0c7981 */ /* 0x000ea2000c1e1d00 */
[----:B------:R-:W-:Y:S01]  /*0400*/  UMOV UR4, 0xd9d7bdbb ;  /* 0xd9d7bdbb00047882 */ /* 0x000fe20000000000 */
[----:B------:R-:W-:Y:S01]  /*0410*/  UMOV UR5, 0x3ddb7cdf ;  /* 0x3ddb7cdf00057882 */ /* 0x000fe20000000000 */
[----:B------:R-:W-:-:S04]  /*0420*/  FMUL R7, R11, R7 ;  /* 0x000000070b077220 */ /* 0x000fc80000400000 */
[-C--:B------:R-:W-:Y:S01]  /*0430*/  FFMA R21, R22, R7.reuse, R21 ;  /* 0x0000000716157223 */ /* 0x080fe20000000015 */
[-C--:B------:R-:W-:Y:S01]  /*0440*/  FFMA R22, R18, R7.reuse, R19 ;  /* 0x0000000712167223 */ /* 0x080fe20000000013 */
[----:B------:R-:W-:Y:S01]  /*0450*/  FFMA R25, R26, R7, R17 ;  /* 0x000000071a197223 */ /* 0x000fe20000000011 */
[----:B--2---:R-:W-:Y:S01]  /*0460*/  FADD R13, -R5, R13 ;  /* 0x0000000d050d7221 */ /* 0x004fe20000000100 */
        /* <DEDUP_REMOVED lines=14> */
[----:B------:R-:W-:Y:S02]  /*0550*/  MOV R10, R23 ;  /* 0x00000017000a7202 */ /* 0x000fe40000000f00 */
[----:B------:R-:W-:-:S07]  /*0560*/  MOV R0, 0x580 ;  /* 0x0000058000007802 */ /* 0x000fce0000000f00 */
[----:B------:R-:W-:Y:S05]  /*0570*/  CALL.REL.NOINC `($__internal_1_$__cuda_sm20_sqrt_rn_f32_slowpath) ;  /* 0x0000001000b87944 */ /* 0x000fea0003c00000 */
[----:B------:R-:W-:Y:S01]  /*0580*/  MOV R0, R7 ;  /* 0x0000000700007202 */ /* 0x000fe20000000f00 */
[----:B------:R-:W-:Y:S06]  /*0590*/  BRA `(.L_x_7) ;  /* 0x0000000000107947 */ /* 0x000fec0003800000 */
.L_x_6:
[----:B------:R-:W-:Y:S01]  /*05a0*/  FMUL.FTZ R0, R23, R14 ;  /* 0x0000000e17007220 */ /* 0x000fe20000410000 */
[----:B------:R-:W-:-:S03]  /*05b0*/  FMUL.FTZ R8, R14, 0.5 ;  /* 0x3f0000000e087820 */ /* 0x000fc60000410000 */
[----:B------:R-:W-:-:S04]  /*05c0*/  FFMA R7, -R0, R0, R23 ;  /* 0x0000000000077223 */ /* 0x000fc80000000117 */
[----:B------:R-:W-:-:S07]  /*05d0*/  FFMA R0, R7, R8, R0 ;  /* 0x0000000807007223 */ /* 0x000fce0000000000 */
.L_x_7:
[----:B------:R-:W-:-:S04]  /*05e0*/  IADD3 R7, PT, PT, R0, 0x1800000, RZ ;  /* 0x0180000000077810 */ /* 0x000fc80007ffe0ff */
[----:B------:R-:W-:-:S04]  /*05f0*/  LOP3.LUT R7, R7, 0x7f800000, RZ, 0xc0, !PT ;  /* 0x7f80000007077812 */ /* 0x000fc800078ec0ff */
[----:B------:R-:W-:-:S13]  /*0600*/  ISETP.GT.U32.AND P0, PT, R7, 0x1ffffff, PT ;  /* 0x01ffffff0700780c */ /* 0x000fda0003f04070 */
[----:B------:R-:W-:Y:S05]  /*0610*/  @P0 BRA `(.L_x_8) ;  /* 0x00000000000c0947 */ /* 0x000fea0003800000 */
[----:B------:R-:W-:-:S07]  /*0620*/  MOV R8, 0x640 ;  /* 0x0000064000087802 */ /* 0x000fce0000000f00 */
[----:B------:R-:W-:Y:S05]  /*0630*/  CALL.REL.NOINC `($__internal_0_$__cuda_sm20_rcp_rn_f32_slowpath) ;  /* 0x0000000c00bc7944 */ /* 0x000fea0003c00000 */
[----:B------:R-:W-:Y:S05]  /*0640*/  BRA `(.L_x_9) ;  /* 0x0000000000107947 */ /* 0x000fea0003800000 */
.L_x_8:
[----:B------:R-:W0:Y:S02]  /*0650*/  MUFU.RCP R7, R0 ;  /* 0x0000000000077308 */ /* 0x000e240000001000 */
[----:B0-----:R-:W-:-:S04]  /*0660*/  FFMA R8, R7, R0, -1 ;  /* 0xbf80000007087423 */ /* 0x001fc80000000000 */
[----:B------:R-:W-:-:S04]  /*0670*/  FADD.FTZ R8, -R8, -RZ ;  /* 0x800000ff08087221 */ /* 0x000fc80000010100 */
[----:B------:R-:W-:-:S07]  /*0680*/  FFMA R7, R7, R8, R7 ;  /* 0x0000000807077223 */ /* 0x000fce0000000007 */
.L_x_9:
        /* <DEDUP_REMOVED lines=27> */
.L_x_10:
[----:B------:R-:W-:Y:S01]  /*0840*/  FMUL.FTZ R0, R23, R14 ;  /* 0x0000000e17007220 */ /* 0x000fe20000410000 */
[----:B------:R-:W-:-:S03]  /*0850*/  FMUL.FTZ R8, R14, 0.5 ;  /* 0x3f0000000e087820 */ /* 0x000fc60000410000 */
[----:B------:R-:W-:-:S04]  /*0860*/  FFMA R7, -R0, R0, R23 ;  /* 0x0000000000077223 */ /* 0x000fc80000000117 */
[----:B------:R-:W-:-:S07]  /*0870*/  FFMA R0, R7, R8, R0 ;  /* 0x0000000807007223 */ /* 0x000fce0000000000 */
.L_x_11:
[----:B------:R-:W-:-:S04]  /*0880*/  IADD3 R7, PT, PT, R0, 0x1800000, RZ ;  /* 0x0180000000077810 */ /* 0x000fc80007ffe0ff */
[----:B------:R-:W-:-:S04]  /*0890*/  LOP3.LUT R7, R7, 0x7f800000, RZ, 0xc0, !PT ;  /* 0x7f80000007077812 */ /* 0x000fc800078ec0ff */
[----:B------:R-:W-:-:S13]  /*08a0*/  ISETP.GT.U32.AND P0, PT, R7, 0x1ffffff, PT ;  /* 0x01ffffff0700780c */ /* 0x000fda0003f04070 */
[----:B------:R-:W-:Y:S05]  /*08b0*/  @P0 BRA `(.L_x_12) ;  /* 0x00000000000c0947 */ /* 0x000fea0003800000 */
[----:B------:R-:W-:-:S07]  /*08c0*/  MOV R8, 0x8e0 ;  /* 0x000008e000087802 */ /* 0x000fce0000000f00 */
[----:B------:R-:W-:Y:S05]  /*08d0*/  CALL.REL.NOINC `($__internal_0_$__cuda_sm20_rcp_rn_f32_slowpath) ;  /* 0x0000000c00147944 */ /* 0x000fea0003c00000 */
[----:B------:R-:W-:Y:S05]  /*08e0*/  BRA `(.L_x_13) ;  /* 0x0000000000107947 */ /* 0x000fea0003800000 */
.L_x_12:
[----:B------:R-:W0:Y:S02]  /*08f0*/  MUFU.RCP R7, R0 ;  /* 0x0000000000077308 */ /* 0x000e240000001000 */
[----:B0-----:R-:W-:-:S04]  /*0900*/  FFMA R8, R7, R0, -1 ;  /* 0xbf80000007087423 */ /* 0x001fc80000000000 */
[----:B------:R-:W-:-:S04]  /*0910*/  FADD.FTZ R8, -R8, -RZ ;  /* 0x800000ff08087221 */ /* 0x000fc80000010100 */
[----:B------:R-:W-:-:S07]  /*0920*/  FFMA R7, R7, R8, R7 ;  /* 0x0000000807077223 */ /* 0x000fce0000000007 */
.L_x_13:
        /* <DEDUP_REMOVED lines=27> */
.L_x_14:
[----:B------:R-:W-:Y:S01]  /*0ae0*/  FMUL.FTZ R0, R23, R14 ;  /* 0x0000000e17007220 */ /* 0x000fe20000410000 */
[----:B------:R-:W-:-:S03]  /*0af0*/  FMUL.FTZ R8, R14, 0.5 ;  /* 0x3f0000000e087820 */ /* 0x000fc60000410000 */
[----:B------:R-:W-:-:S04]  /*0b00*/  FFMA R7, -R0, R0, R23 ;  /* 0x0000000000077223 */ /* 0x000fc80000000117 */
[----:B------:R-:W-:-:S07]  /*0b10*/  FFMA R0, R7, R8, R0 ;  /* 0x0000000807007223 */ /* 0x000fce0000000000 */
.L_x_15:
[----:B------:R-:W-:-:S04]  /*0b20*/  IADD3 R7, PT, PT, R0, 0x1800000, RZ ;  /* 0x0180000000077810 */ /* 0x000fc80007ffe0ff */
[----:B------:R-:W-:-:S04]  /*0b30*/  LOP3.LUT R7, R7, 0x7f800000, RZ, 0xc0, !PT ;  /* 0x7f80000007077812 */ /* 0x000fc800078ec0ff */
[----:B------:R-:W-:-:S13]  /*0b40*/  ISETP.GT.U32.AND P0, PT, R7, 0x1ffffff, PT ;  /* 0x01ffffff0700780c */ /* 0x000fda0003f04070 */
[----:B------:R-:W-:Y:S05]  /*0b50*/  @P0 BRA `(.L_x_16) ;  /* 0x00000000000c0947 */ /* 0x000fea0003800000 */
[----:B------:R-:W-:-:S07]  /*0b60*/  MOV R8, 0xb80 ;  /* 0x00000b8000087802 */ /* 0x000fce0000000f00 */
[----:B------:R-:W-:Y:S05]  /*0b70*/  CALL.REL.NOINC `($__internal_0_$__cuda_sm20_rcp_rn_f32_slowpath) ;  /* 0x00000008006c7944 */ /* 0x000fea0003c00000 */
[----:B------:R-:W-:Y:S05]  /*0b80*/  BRA `(.L_x_17) ;  /* 0x0000000000107947 */ /* 0x000fea0003800000 */
.L_x_16:
[----:B------:R-:W0:Y:S02]  /*0b90*/  MUFU.RCP R7, R0 ;  /* 0x0000000000077308 */ /* 0x000e240000001000 */
[----:B0-----:R-:W-:-:S04]  /*0ba0*/  FFMA R8, R7, R0, -1 ;  /* 0xbf80000007087423 */ /* 0x001fc80000000000 */
[----:B------:R-:W-:-:S04]  /*0bb0*/  FADD.FTZ R8, -R8, -RZ ;  /* 0x800000ff08087221 */ /* 0x000fc80000010100 */
[----:B------:R-:W-:-:S07]  /*0bc0*/  FFMA R7, R7, R8, R7 ;  /* 0x0000000807077223 */ /* 0x000fce0000000007 */
.L_x_17:
[----:B------:R-:W-:Y:S01]  /*0bd0*/  UIADD3 UR7, UPT, UPT, UR7, 0x4, URZ ;  /* 0x0000000407077890 */ /* 0x000fe2000fffe0ff */
[----:B------:R-:W-:Y:S01]  /*0be0*/  FMUL R7, R15, R7 ;  /* 0x000000070f077220 */ /* 0x000fe20000400000 */
[----:B------:R-:W-:Y:S02]  /*0bf0*/  IADD3 R28, P0, PT, R28, 0x40, RZ ;  /* 0x000000401c1c7810 */ /* 0x000fe40007f1e0ff */
[----:B------:R-:W-:Y:S01]  /*0c00*/  UISETP.NE.AND UP0, UPT, UR7, URZ, UPT ;  /* 0x000000ff0700728c */ /* 0x000fe2000bf05270 */
[-C--:B------:R-:W-:Y:S01]  /*0c10*/  FFMA R21, R25, R7.reuse, R18 ;  /* 0x0000000719157223 */ /* 0x080fe20000000012 */
[-C--:B------:R-:W-:Y:S01]  /*0c20*/  FFMA R19, R13, R7.reuse, R22 ;  /* 0x000000070d137223 */ /* 0x080fe20000000016 */
[----:B------:R-:W-:Y:S01]  /*0c30*/  FFMA R17, R12, R7, R17 ;  /* 0x000000070c117223 */ /* 0x000fe20000000011 */
[----:B------:R-:W-:-:S05]  /*0c40*/  IADD3.X R29, PT, PT, RZ, R29, RZ, P0, !PT ;  /* 0x0000001dff1d7210 */ /* 0x000fca00007fe4ff */
[----:B------:R-:W-:Y:S05]  /*0c50*/  BRA.U UP0, `(.L_x_18) ;  /* 0xfffffff500507547 */ /* 0x000fea000b83ffff */
.L_x_1:
[----:B------:R-:W-:-:S09]  /*0c60*/  UISETP.NE.AND UP0, UPT, UR8, URZ, UPT ;  /* 0x000000ff0800728c */ /* 0x000fd2000bf05270 */
[----:B------:R-:W-:Y:S05]  /*0c70*/  BRA.U !UP0, `(.L_x_0) ;  /* 0x00000009081c7547 */ /* 0x000fea000b800000 */
[----:B------:R-:W-:-:S09]  /*0c80*/  UISETP.NE.AND UP0, UPT, UR8, 0x1, UPT ;  /* 0x000000010800788c */ /* 0x000fd2000bf05270 */
[----:B------:R-:W-:Y:S05]  /*0c90*/  BRA.U !UP0, `(.L_x_19) ;  /* 0x0000000508587547 */ /* 0x000fea000b800000 */
[----:B------:R-:W0:Y:S02]  /*0ca0*/  LDC.64 R28, c[0x0][0x380] ;  /* 0x0000e000ff1c7b82 */ /* 0x000e240000000a00 */
[----:B0-----:R-:W-:-:S05]  /*0cb0*/  IMAD.WIDE.U32 R28, R16, 0x10, R28 ;  /* 0x00000010101c7825 */ /* 0x001fca00078e001c */
        /* <DEDUP_REMOVED lines=22> */
.L_x_20:
[----:B------:R-:W-:Y:S01]  /*0e20*/  FMUL.FTZ R0, R10, R13 ;  /* 0x0000000d0a007220 */ /* 0x000fe20000410000 */
[----:B------:R-:W-:-:S03]  /*0e30*/  FMUL.FTZ R8, R13, 0.5 ;  /* 0x3f0000000d087820 */ /* 0x000fc60000410000 */
[----:B------:R-:W-:-:S04]  /*0e40*/  FFMA R7, -R0, R0, R10 ;  /* 0x0000000000077223 */ /* 0x000fc8000000010a */
[----:B------:R-:W-:-:S07]  /*0e50*/  FFMA R0, R7, R8, R0 ;  /* 0x0000000807007223 */ /* 0x000fce0000000000 */
.L_x_21:
[----:B------:R-:W-:-:S04]  /*0e60*/  IADD3 R7, PT, PT, R0, 0x1800000, RZ ;  /* 0x0180000000077810 */ /* 0x000fc80007ffe0ff */
[----:B------:R-:W-:-:S04]  /*0e70*/  LOP3.LUT R7, R7, 0x7f800000, RZ, 0xc0, !PT ;  /* 0x7f80000007077812 */ /* 0x000fc800078ec0ff */
[----:B------:R-:W-:-:S13]  /*0e80*/  ISETP.GT.U32.AND P0, PT, R7, 0x1ffffff, PT ;  /* 0x01ffffff0700780c */ /* 0x000fda0003f04070 */
[----:B------:R-:W-:Y:S05]  /*0e90*/  @P0 BRA `(.L_x_22) ;  /* 0x00000000000c0947 */ /* 0x000fea0003800000 */
[----:B------:R-:W-:-:S07]  /*0ea0*/  MOV R8, 0xec0 ;  /* 0x00000ec000087802 */ /* 0x000fce0000000f00 */
[----:B------:R-:W-:Y:S05]  /*0eb0*/  CALL.REL.NOINC `($__internal_0_$__cuda_sm20_rcp_rn_f32_slowpath) ;  /* 0x00000004009c7944 */ /* 0x000fea0003c00000 */
[----:B------:R-:W-:Y:S05]  /*0ec0*/  BRA `(.L_x_23) ;  /* 0x0000000000107947 */ /* 0x000fea0003800000 */
.L_x_22:
[----:B------:R-:W0:Y:S02]  /*0ed0*/  MUFU.RCP R7, R0 ;  /* 0x0000000000077308 */ /* 0x000e240000001000 */
[----:B0-----:R-:W-:-:S04]  /*0ee0*/  FFMA R8, R7, R0, -1 ;  /* 0xbf80000007087423 */ /* 0x001fc80000000000 */
[----:B------:R-:W-:-:S04]  /*0ef0*/  FADD.FTZ R8, -R8, -RZ ;  /* 0x800000ff08087221 */ /* 0x000fc80000010100 */
[----:B------:R-:W-:-:S07]  /*0f00*/  FFMA R7, R7, R8, R7 ;  /* 0x0000000807077223 */ /* 0x000fce0000000007 */
.L_x_23:
        /* <DEDUP_REMOVED lines=27> */
.L_x_24:
[----:B------:R-:W-:Y:S01]  /*10c0*/  FMUL.FTZ R0, R23, R14 ;  /* 0x0000000e17007220 */ /* 0x000fe20000410000 */
[----:B------:R-:W-:-:S03]  /*10d0*/  FMUL.FTZ R8, R14, 0.5 ;  /* 0x3f0000000e087820 */ /* 0x000fc60000410000 */
[----:B------:R-:W-:-:S04]  /*10e0*/  FFMA R7, -R0, R0, R23 ;  /* 0x0000000000077223 */ /* 0x000fc80000000117 */
[----:B------:R-:W-:-:S07]  /*10f0*/  FFMA R0, R7, R8, R0 ;  /* 0x0000000807007223 */ /* 0x000fce0000000000 */
.L_x_25:
[----:B------:R-:W-:-:S04]  /*1100*/  IADD3 R7, PT, PT, R0, 0x1800000, RZ ;  /* 0x0180000000077810 */ /* 0x000fc80007ffe0ff */
[----:B------:R-:W-:-:S04]  /*1110*/  LOP3.LUT R7, R7, 0x7f800000, RZ, 0xc0, !PT ;  /* 0x7f80000007077812 */ /* 0x000fc800078ec0ff */
[----:B------:R-:W-:-:S13]  /*1120*/  ISETP.GT.U32.AND P0, PT, R7, 0x1ffffff, PT ;  /* 0x01ffffff0700780c */ /* 0x000fda0003f04070 */
[----:B------:R-:W-:Y:S05]  /*1130*/  @P0 BRA `(.L_x_26) ;  /* 0x00000000000c0947 */ /* 0x000fea0003800000 */
[----:B------:R-:W-:-:S07]  /*1140*/  MOV R8, 0x1160 ;  /* 0x0000116000087802 */ /* 0x000fce0000000f00 */
[----:B------:R-:W-:Y:S05]  /*1150*/  CALL.REL.NOINC `($__internal_0_$__cuda_sm20_rcp_rn_f32_slowpath) ;  /* 0x0000000000f47944 */ /* 0x000fea0003c00000 */
[----:B------:R-:W-:Y:S05]  /*1160*/  BRA `(.L_x_27) ;  /* 0x0000000000107947 */ /* 0x000fea0003800000 */
.L_x_26:
[----:B------:R-:W0:Y:S02]  /*1170*/  MUFU.RCP R7, R0 ;  /* 0x0000000000077308 */ /* 0x000e240000001000 */
[----:B0-----:R-:W-:-:S04]  /*1180*/  FFMA R8, R7, R0, -1 ;  /* 0xbf80000007087423 */ /* 0x001fc80000000000 */
[----:B------:R-:W-:-:S04]  /*1190*/  FADD.FTZ R8, -R8, -RZ ;  /* 0x800000ff08087221 */ /* 0x000fc80000010100 */
[----:B------:R-:W-:-:S07]  /*11a0*/  FFMA R7, R7, R8, R7 ;  /* 0x0000000807077223 */ /* 0x000fce0000000007 */
.L_x_27:
[----:B------:R-:W-:Y:S01]  /*11b0*/  FMUL R7, R15, R7 ;  /* 0x000000070f077220 */ /* 0x000fe20000400000 */
[----:B------:R-:W-:-:S03]  /*11c0*/  IADD3 R16, PT, PT, R16, 0x2, RZ ;  /* 0x0000000210107810 */ /* 0x000fc60007ffe0ff */
[-C--:B------:R-:W-:Y:S01]  /*11d0*/  FFMA R21, R12, R7.reuse, R21 ;  /* 0x000000070c157223 */ /* 0x080fe20000000015 */
[-C--:B------:R-:W-:Y:S01]  /*11e0*/  FFMA R19, R13, R7.reuse, R18 ;  /* 0x000000070d137223 */ /* 0x080fe20000000012 */
[----:B------:R-:W-:-:S07]  /*11f0*/  FFMA R17, R25, R7, R24 ;  /* 0x0000000719117223 */ /* 0x000fce0000000018 */
.L_x_19:
[----:B------:R-:W0:Y:S02]  /*1200*/  LDCU UR4, c[0x0][0x390] ;  /* 0x00007200ff0477ac */ /* 0x000e240008000800 */
[----:B0-----:R-:W-:-:S04]  /*1210*/  ULOP3.LUT UR4, UR4, 0x1, URZ, 0xc0, !UPT ;  /* 0x0000000104047892 */ /* 0x001fc8000f8ec0ff */
[----:B------:R-:W-:-:S09]  /*1220*/  UISETP.NE.U32.AND UP0, UPT, UR4, 0x1, UPT ;  /* 0x000000010400788c */ /* 0x000fd2000bf05070 */
[----:B------:R-:W-:Y:S05]  /*1230*/  BRA.U UP0, `(.L_x_0) ;  /* 0x0000000100ac7547 */ /* 0x000fea000b800000 */
[----:B------:R-:W0:Y:S02]  /*1240*/  LDC.64 R8, c[0x0][0x380] ;  /* 0x0000e000ff087b82 */ /* 0x000e240000000a00 */
[----:B0-----:R-:W-:-:S06]  /*1250*/  IMAD.WIDE.U32 R8, R16, 0x10, R8 ;  /* 0x0000001010087825 */ /* 0x001fcc00078e0008 */
        /* <DEDUP_REMOVED lines=22> */
.L_x_28:
[----:B------:R-:W-:Y:S01]  /*13c0*/  FMUL.FTZ R0, R10, R7 ;  /* 0x000000070a007220 */ /* 0x000fe20000410000 */
[----:B------:R-:W-:-:S03]  /*13d0*/  FMUL.FTZ R7, R7, 0.5 ;  /* 0x3f00000007077820 */ /* 0x000fc60000410000 */
[----:B------:R-:W-:-:S04]  /*13e0*/  FFMA R5, -R0, R0, R10 ;  /* 0x0000000000057223 */ /* 0x000fc8000000010a */
[----:B------:R-:W-:-:S07]  /*13f0*/  FFMA R0, R5, R7, R0 ;  /* 0x0000000705007223 */ /* 0x000fce0000000000 */
.L_x_29:
[----:B------:R-:W-:-:S04]  /*1400*/  IADD3 R5, PT, PT, R0, 0x1800000, RZ ;  /* 0x0180000000057810 */ /* 0x000fc80007ffe0ff */
[----:B------:R-:W-:-:S04]  /*1410*/  LOP3.LUT R5, R5, 0x7f800000, RZ, 0xc0, !PT ;  /* 0x7f80000005057812 */ /* 0x000fc800078ec0ff */
[----:B------:R-:W-:-:S13]  /*1420*/  ISETP.GT.U32.AND P0, PT, R5, 0x1ffffff, PT ;  /* 0x01ffffff0500780c */ /* 0x000fda0003f04070 */
[----:B------:R-:W-:Y:S05]  /*1430*/  @P0 BRA `(.L_x_30) ;  /* 0x00000000000c0947 */ /* 0x000fea0003800000 */
[----:B------:R-:W-:-:S07]  /*1440*/  MOV R8, 0x1460 ;  /* 0x0000146000087802 */ /* 0x000fce0000000f00 */
[----:B------:R-:W-:Y:S05]  /*1450*/  CALL.REL.NOINC `($__internal_0_$__cuda_sm20_rcp_rn_f32_slowpath) ;  /* 0x0000000000347944 */ /* 0x000fea0003c00000 */
[----:B------:R-:W-:Y:S05]  /*1460*/  BRA `(.L_x_31) ;  /* 0x0000000000107947 */ /* 0x000fea0003800000 */
.L_x_30:
[----:B------:R-:W0:Y:S02]  /*1470*/  MUFU.RCP R7, R0 ;  /* 0x0000000000077308 */ /* 0x000e240000001000 */
[----:B0-----:R-:W-:-:S04]  /*1480*/  FFMA R5, R7, R0, -1 ;  /* 0xbf80000007057423 */ /* 0x001fc80000000000 */
[----:B------:R-:W-:-:S04]  /*1490*/  FADD.FTZ R8, -R5, -RZ ;  /* 0x800000ff05087221 */ /* 0x000fc80000010100 */
[----:B------:R-:W-:-:S07]  /*14a0*/  FFMA R7, R7, R8, R7 ;  /* 0x0000000807077223 */ /* 0x000fce0000000007 */
.L_x_31:
[----:B------:R-:W-:-:S04]  /*14b0*/  FMUL R7, R11, R7 ;  /* 0x000000070b077220 */ /* 0x000fc80000400000 */
[-C--:B------:R-:W-:Y:S01]  /*14c0*/  FFMA R21, R4, R7.reuse, R21 ;  /* 0x0000000704157223 */ /* 0x080fe20000000015 */
[-C--:B------:R-:W-:Y:S01]  /*14d0*/  FFMA R19, R12, R7.reuse, R19 ;  /* 0x000000070c137223 */ /* 0x080fe20000000013 */
[----:B------:R-:W-:-:S07]  /*14e0*/  FFMA R17, R6, R7, R17 ;  /* 0x0000000706117223 */ /* 0x000fce0000000011 */
.L_x_0:
[----:B-----5:R-:W-:Y:S04]  /*14f0*/  STG.E desc[UR10][R2.64], R21 ;  /* 0x0000001502007986 */ /* 0x020fe8000c10190a */
[----:B------:R-:W-:Y:S04]  /*1500*/  STG.E desc[UR10][R2.64+0x4], R19 ;  /* 0x0000041302007986 */ /* 0x000fe8000c10190a */
[----:B------:R-:W-:Y:S01]  /*1510*/  STG.E desc[UR10][R2.64+0x8], R17 ;  /* 0x0000081102007986 */ /* 0x000fe2000c10190a */
[----:B------:R-:W-:Y:S05]  /*1520*/  EXIT ;  /* 0x000000000000794d */ /* 0x000fea0003800000 */
        .weak           $__internal_0_$__cuda_sm20_rcp_rn_f32_slowpath
        .type           $__internal_0_$__cuda_sm20_rcp_rn_f32_slowpath,@function
        .size           $__internal_0_$__cuda_sm20_rcp_rn_f32_slowpath,($__internal_1_$__cuda_sm20_sqrt_rn_f32_slowpath - $__internal_0_$__cuda_sm20_rcp_rn_f32_slowpath)
$__internal_0_$__cuda_sm20_rcp_rn_f32_slowpath:
[----:B------:R-:W-:-:S04]  /*1530*/  SHF.L.U32 R7, R0, 0x1, RZ ;  /* 0x0000000100077819 */ /* 0x000fc800000006ff */
[----:B------:R-:W-:-:S04]  /*1540*/  SHF.R.U32.HI R7, RZ, 0x18, R7 ;  /* 0x00000018ff077819 */ /* 0x000fc80000011607 */
[----:B------:R-:W-:-:S13]  /*1550*/  ISETP.NE.U32.AND P0, PT, R7, RZ, PT ;  /* 0x000000ff0700720c */ /* 0x000fda0003f05070 */
[----:B------:R-:W-:Y:S05]  /*1560*/  @P0 BRA `(.L_x_32) ;  /* 0x00000000002c0947 */ /* 0x000fea0003800000 */
[----:B------:R-:W-:-:S04]  /*1570*/  SHF.L.U32 R7, R0, 0x1, RZ ;  /* 0x0000000100077819 */ /* 0x000fc800000006ff */
[----:B------:R-:W-:-:S13]  /*1580*/  ISETP.NE.AND P0, PT, R7, RZ, PT ;  /* 0x000000ff0700720c */ /* 0x000fda0003f05270 */
[----:B------:R2:W3:Y:S01]  /*1590*/  @!P0 MUFU.RCP R7, R0 ;  /* 0x0000000000078308 */ /* 0x0004e20000001000 */
[----:B------:R-:W-:Y:S05]  /*15a0*/  @!P0 BRA `(.L_x_33) ;  /* 0x0000000000a48947 */ /* 0x000fea0003800000 */
[----:B------:R-:W-:-:S04]  /*15b0*/  FFMA R10, R0, 1.84467440737095516160e+19, RZ ;  /* 0x5f800000000a7823 */ /* 0x000fc800000000ff */
[----:B---3--:R-:W2:Y:S02]  /*15c0*/  MUFU.RCP R7, R10 ;  /* 0x0000000a00077308 */ /* 0x008ea40000001000 */
[----:B--2---:R-:W-:-:S04]  /*15d0*/  FFMA R0, R10, R7, -1 ;  /* 0xbf8000000a007423 */ /* 0x004fc80000000007 */
[----:B------:R-:W-:-:S04]  /*15e0*/  FADD.FTZ R0, -R0, -RZ ;  /* 0x800000ff00007221 */ /* 0x000fc80000010100 */
[----:B------:R-:W-:-:S04]  /*15f0*/  FFMA R0, R7, R0, R7 ;  /* 0x0000000007007223 */ /* 0x000fc80000000007 */
[----:B------:R-:W-:Y:S01]  /*1600*/  FFMA R7, R0, 1.84467440737095516160e+19, RZ ;  /* 0x5f80000000077823 */ /* 0x000fe200000000ff */
[----:B------:R-:W-:Y:S06]  /*1610*/  BRA `(.L_x_33) ;  /* 0x0000000000887947 */ /* 0x000fec0003800000 */
.L_x_32:
[----:B------:R-:W-:-:S04]  /*1620*/  IADD3 R9, PT, PT, R7, -0xfd, RZ ;  /* 0xffffff0307097810 */ /* 0x000fc80007ffe0ff */
[----:B------:R-:W-:-:S13]  /*1630*/  ISETP.GT.U32.AND P0, PT, R9, 0x1, PT ;  /* 0x000000010900780c */ /* 0x000fda0003f04070 */
[----:B------:R-:W-:Y:S05]  /*1640*/  @P0 BRA `(.L_x_34) ;  /* 0x0000000000780947 */ /* 0x000fea0003800000 */
[----:B------:R-:W-:Y:S01]  /*1650*/  LOP3.LUT R27, R0, 0x7fffff, RZ, 0xc0, !PT ;  /* 0x007fffff001b7812 */ /* 0x000fe200078ec0ff */
[----:B------:R-:W-:Y:S01]  /*1660*/  HFMA2 R20, -RZ, RZ, 0, 1.78813934326171875e-07 ;  /* 0x00000003ff147431 */ /* 0x000fe200000001ff */
[----:B------:R-:W-:Y:S02]  /*1670*/  IADD3 R7, PT, PT, R7, -0xfc, RZ ;  /* 0xffffff0407077810 */ /* 0x000fe40007ffe0ff */
[----:B------:R-:W-:-:S04]  /*1680*/  LOP3.LUT R27, R27, 0x3f800000, RZ, 0xfc, !PT ;  /* 0x3f8000001b1b7812 */ /* 0x000fc800078efcff */
[----:B------:R-:W0:Y:S01]  /*1690*/  MUFU.RCP R10, R27 ;  /* 0x0000001b000a7308 */ /* 0x000e220000001000 */
[----:B------:R-:W-:Y:S01]  /*16a0*/  SHF.L.U32 R20, R20, R9, RZ ;  /* 0x0000000914147219 */ /* 0x000fe200000006ff */
[----:B0-----:R-:W-:-:S04]  /*16b0*/  FFMA R23, R27, R10, -1 ;  /* 0xbf8000001b177423 */ /* 0x001fc8000000000a */
[----:B------:R-:W-:-:S04]  /*16c0*/  FADD.FTZ R23, -R23, -RZ ;  /* 0x800000ff17177221 */ /* 0x000fc80000010100 */
[CCC-:B------:R-:W-:Y:S01]  /*16d0*/  FFMA.RM R14, R10.reuse, R23.reuse, R10.reuse ;  /* 0x000000170a0e7223 */ /* 0x1c0fe2000000400a */
[----:B------:R-:W-:-:S04]  /*16e0*/  FFMA.RP R23, R10, R23, R10 ;  /* 0x000000170a177223 */ /* 0x000fc8000000800a */
[C---:B------:R-:W-:Y:S02]  /*16f0*/  LOP3.LUT R10, R14.reuse, 0x7fffff, RZ, 0xc0, !PT ;  /* 0x007fffff0e0a7812 */ /* 0x040fe400078ec0ff */
[----:B------:R-:W-:Y:S02]  /*1700*/  FSETP.NEU.FTZ.AND P0, PT, R14, R23, PT ;  /* 0x000000170e00720b */ /* 0x000fe40003f1d000 */
[----:B------:R-:W-:Y:S02]  /*1710*/  LOP3.LUT R14, R10, 0x800000, RZ, 0xfc, !PT ;  /* 0x008000000a0e7812 */ /* 0x000fe400078efcff */
[----:B------:R-:W-:Y:S02]  /*1720*/  SEL R10, RZ, 0xffffffff, !P0 ;  /* 0xffffffffff0a7807 */ /* 0x000fe40004000000 */
[----:B------:R-:W-:Y:S02]  /*1730*/  LOP3.LUT R20, R20, R14, RZ, 0xc0, !PT ;  /* 0x0000000e14147212 */ /* 0x000fe400078ec0ff */
[----:B------:R-:W-:-:S02]  /*1740*/  IADD3 R10, PT, PT, -R10, RZ, RZ ;  /* 0x000000ff0a0a7210 */ /* 0x000fc40007ffe1ff */
[-C--:B------:R-:W-:Y:S02]  /*1750*/  SHF.R.U32.HI R20, RZ, R9.reuse, R20 ;  /* 0x00000009ff147219 */ /* 0x080fe40000011614 */
[--C-:B------:R-:W-:Y:S02]  /*1760*/  LOP3.LUT P1, RZ, R10, R9, R14.reuse, 0xf8, !PT ;  /* 0x000000090aff7212 */ /* 0x100fe4000782f80e */
[C---:B------:R-:W-:Y:S02]  /*1770*/  LOP3.LUT P0, RZ, R20.reuse, 0x1, RZ, 0xc0, !PT ;  /* 0x0000000114ff7812 */ /* 0x040fe4000780c0ff */
[----:B------:R-:W-:Y:S02]  /*1780*/  LOP3.LUT P2, RZ, R20, 0x2, RZ, 0xc0, !PT ;  /* 0x0000000214ff7812 */ /* 0x000fe4000784c0ff */
[----:B------:R-:W-:Y:S02]  /*1790*/  SHF.R.U32.HI R7, RZ, R7, R14 ;  /* 0x00000007ff077219 */ /* 0x000fe4000001160e */
[----:B------:R-:W-:-:S02]  /*17a0*/  PLOP3.LUT P0, PT, P0, P1, P2, 0xe0, 0x0 ;  /* 0x000000000000781c */ /* 0x000fc40000703c20 */
[----:B------:R-:W-:Y:S02]  /*17b0*/  LOP3.LUT P1, RZ, R0, 0x7fffff, RZ, 0xc0, !PT ;  /* 0x007fffff00ff7812 */ /* 0x000fe4000782c0ff */
[----:B------:R-:W-:-:S04]  /*17c0*/  SEL R9, RZ, 0x1, !P0 ;  /* 0x00000001ff097807 */ /* 0x000fc80004000000 */
[----:B------:R-:W-:-:S04]  /*17d0*/  IADD3 R9, PT, PT, -R9, RZ, RZ ;  /* 0x000000ff09097210 */ /* 0x000fc80007ffe1ff */
[----:B------:R-:W-:-:S13]  /*17e0*/  ISETP.GE.AND P0, PT, R9, RZ, PT ;  /* 0x000000ff0900720c */ /* 0x000fda0003f06270 */
[----:B------:R-:W-:-:S04]  /*17f0*/  @!P0 IADD3 R7, PT, PT, R7, 0x1, RZ ;  /* 0x0000000107078810 */ /* 0x000fc80007ffe0ff */
[----:B------:R-:W-:-:S04]  /*1800*/  @!P1 SHF.L.U32 R7, R7, 0x1, RZ ;  /* 0x0000000107079819 */ /* 0x000fc800000006ff */
[----:B------:R-:W-:Y:S01]  /*1810*/  LOP3.LUT R7, R7, 0x80000000, R0, 0xf8, !PT ;  /* 0x8000000007077812 */ /* 0x000fe200078ef800 */
[----:B------:R-:W-:Y:S06]  /*1820*/  BRA `(.L_x_33) ;  /* 0x0000000000047947 */ /* 0x000fec0003800000 */
.L_x_34:
[----:B------:R0:W1:Y:S02]  /*1830*/  MUFU.RCP R7, R0 ;  /* 0x0000000000077308 */ /* 0x0000640000001000 */
.L_x_33:
[----:B------:R-:W-:-:S04]  /*1840*/  MOV R9, 0x0 ;  /* 0x0000000000097802 */ /* 0x000fc80000000f00 */
[----:B0123--:R-:W-:Y:S05]  /*1850*/  RET.REL.NODEC R8 `(calculate_forces) ;  /* 0xffffffe408e87950 */ /* 0x00ffea0003c3ffff */
        .weak           $__internal_1_$__cuda_sm20_sqrt_rn_f32_slowpath
        .type           $__internal_1_$__cuda_sm20_sqrt_rn_f32_slowpath,@function
        .size           $__internal_1_$__cuda_sm20_sqrt_rn_f32_slowpath,(.L_x_38 - $__internal_1_$__cuda_sm20_sqrt_rn_f32_slowpath)
$__internal_1_$__cuda_sm20_sqrt_rn_f32_slowpath:
[----:B------:R-:W-:-:S13]  /*1860*/  LOP3.LUT P0, RZ, R10, 0x7fffffff, RZ, 0xc0, !PT ;  /* 0x7fffffff0aff7812 */ /* 0x000fda000780c0ff */
[----:B------:R-:W-:Y:S01]  /*1870*/  @!P0 MOV R7, R10 ;  /* 0x0000000a00078202 */ /* 0x000fe20000000f00 */
[----:B------:R-:W-:Y:S06]  /*1880*/  @!P0 BRA `(.L_x_35) ;  /* 0x0000000000448947 */ /* 0x000fec0003800000 */
[----:B------:R-:W-:-:S13]  /*1890*/  FSETP.GEU.FTZ.AND P0, PT, R10, RZ, PT ;  /* 0x000000ff0a00720b */ /* 0x000fda0003f1e000 */
[----:B------:R-:W-:Y:S01]  /*18a0*/  @!P0 MOV R7, 0x7fffffff ;  /* 0x7fffffff00078802 */ /* 0x000fe20000000f00 */
[----:B------:R-:W-:Y:S06]  /*18b0*/  @!P0 BRA `(.L_x_35) ;  /* 0x0000000000388947 */ /* 0x000fec0003800000 */
[----:B------:R-:W-:-:S13]  /*18c0*/  FSETP.GTU.FTZ.AND P0, PT, |R10|, +INF , PT ;  /* 0x7f8000000a00780b */ /* 0x000fda0003f1c200 */
[----:B------:R-:W-:Y:S01]  /*18d0*/  @P0 FADD.FTZ R7, R10, 1 ;  /* 0x3f8000000a070421 */ /* 0x000fe20000010000 */
[----:B------:R-:W-:Y:S06]  /*18e0*/  @P0 BRA `(.L_x_35) ;  /* 0x00000000002c0947 */ /* 0x000fec0003800000 */
[----:B------:R-:W-:-:S13]  /*18f0*/  FSETP.NEU.FTZ.AND P0, PT, |R10|, +INF , PT ;  /* 0x7f8000000a00780b */ /* 0x000fda0003f1d200 */
[----:B------:R-:W-:Y:S01]  /*1900*/  @!P0 MOV R7, R10 ;  /* 0x0000000a00078202 */ /* 0x000fe20000000f00 */
[----:B------:R-:W-:Y:S06]  /*1910*/  @!P0 BRA `(.L_x_35) ;  /* 0x0000000000208947 */ /* 0x000fec0003800000 */
[----:B------:R-:W-:-:S04]  /*1920*/  FFMA R10, R10, 1.84467440737095516160e+19, RZ ;  /* 0x5f8000000a0a7823 */ /* 0x000fc800000000ff */
[----:B------:R-:W0:Y:S02]  /*1930*/  MUFU.RSQ R7, R10 ;  /* 0x0000000a00077308 */ /* 0x000e240000001400 */
[----:B0-----:R-:W-:Y:S01]  /*1940*/  FMUL.FTZ R9, R10, R7 ;  /* 0x000000070a097220 */ /* 0x001fe20000410000 */
[----:B------:R-:W-:-:S03]  /*1950*/  FMUL.FTZ R7, R7, 0.5 ;  /* 0x3f00000007077820 */ /* 0x000fc60000410000 */
[----:B------:R-:W-:-:S04]  /*1960*/  FADD.FTZ R8, -R9, -RZ ;  /* 0x800000ff09087221 */ /* 0x000fc80000010100 */
[----:B------:R-:W-:-:S04]  /*1970*/  FFMA R8, R9, R8, R10 ;  /* 0x0000000809087223 */ /* 0x000fc8000000000a */
[----:B------:R-:W-:-:S04]  /*1980*/  FFMA R7, R8, R7, R9 ;  /* 0x0000000708077223 */ /* 0x000fc80000000009 */
[----:B------:R-:W-:-:S07]  /*1990*/  FMUL.FTZ R7, R7, 2.3283064365386962891e-10 ;  /* 0x2f80000007077820 */ /* 0x000fce0000410000 */
.L_x_35:
[----:B------:R-:W-:Y:S01]  /*19a0*/  HFMA2 R9, -RZ, RZ, 0, 0 ;  /* 0x00000000ff097431 */ /* 0x000fe200000001ff */
[----:B------:R-:W-:-:S04]  /*19b0*/  MOV R8, R0 ;  /* 0x0000000000087202 */ /* 0x000fc80000000f00 */
[----:B------:R-:W-:Y:S05]  /*19c0*/  RET.REL.NODEC R8 `(calculate_forces) ;  /* 0xffffffe4088c7950 */ /* 0x000fea0003c3ffff */
.L_x_36:
[----:B------:R-:W-:-:S00]  /*19d0*/  BRA `(.L_x_36) ;  /* 0xfffffffc00fc7947 */ /* 0x000fc0000383ffff */
[----:B------:R-:W-:-:S00]  /*19e0*/  NOP ;  /* 0x0000000000007918 */ /* 0x000fc00000000000 */
        /* <DEDUP_REMOVED lines=9> */
.L_x_38:


//--------------------- .nv.shared.reserved.0     --------------------------
	.section	.nv.shared.reserved.0,"aw",@nobits
	.weak		__nv_reservedSMEM_offset_0_alias
	.size		__nv_reservedSMEM_offset_0_alias, 0, 64
	.other		__nv_reservedSMEM_offset_0_alias,@"STO_CUDA_RESERVED_SHARED STV_DEFAULT"
__nv_reservedSMEM_offset_0_alias:
	.zero		0
	.zero		64


//--------------------- .nv.constant0.calculate_forces --------------------------
	.section	.nv.constant0.calculate_forces,"a",@progbits
	.sectionflags	@""
	.align	4
.nv.constant0.calculate_forces:
	.zero		916


//--------------------- SYMBOLS --------------------------

	.type		.nv.reservedSmem.offset0,@object
	.size		.nv.reservedSmem.offset0,0x4
